//
// Generated by NVIDIA NVVM Compiler
//
// Compiler Build ID: CL-36424714
// Cuda compilation tools, release 13.0, V13.0.88
// Based on NVVM 20.0.0
//

.version 9.0
.target sm_100
.address_size 64

	// .globl	_Z21matmul_forward_kernelPfPKfS1_S1_iiii
// _ZZ21matmul_forward_kernelPfPKfS1_S1_iiiiE6tile_x has been demoted
// _ZZ21matmul_forward_kernelPfPKfS1_S1_iiiiE6tile_w has been demoted

.visible .entry _Z21matmul_forward_kernelPfPKfS1_S1_iiii(
	.param .u64 .ptr .align 1 _Z21matmul_forward_kernelPfPKfS1_S1_iiii_param_0,
	.param .u64 .ptr .align 1 _Z21matmul_forward_kernelPfPKfS1_S1_iiii_param_1,
	.param .u64 .ptr .align 1 _Z21matmul_forward_kernelPfPKfS1_S1_iiii_param_2,
	.param .u64 .ptr .align 1 _Z21matmul_forward_kernelPfPKfS1_S1_iiii_param_3,
	.param .u32 _Z21matmul_forward_kernelPfPKfS1_S1_iiii_param_4,
	.param .u32 _Z21matmul_forward_kernelPfPKfS1_S1_iiii_param_5,
	.param .u32 _Z21matmul_forward_kernelPfPKfS1_S1_iiii_param_6,
	.param .u32 _Z21matmul_forward_kernelPfPKfS1_S1_iiii_param_7
)
{
	.reg .pred 	%p<13>;
	.reg .b32 	%r<47>;
	.reg .b32 	%f<116>;
	.reg .b64 	%rd<17>;
	// demoted variable
	.shared .align 4 .b8 _ZZ21matmul_forward_kernelPfPKfS1_S1_iiiiE6tile_x[4096];
	// demoted variable
	.shared .align 4 .b8 _ZZ21matmul_forward_kernelPfPKfS1_S1_iiiiE6tile_w[4224];
	ld.param.u64 	%rd3, [_Z21matmul_forward_kernelPfPKfS1_S1_iiii_param_0];
	ld.param.u64 	%rd4, [_Z21matmul_forward_kernelPfPKfS1_S1_iiii_param_1];
	ld.param.u64 	%rd5, [_Z21matmul_forward_kernelPfPKfS1_S1_iiii_param_2];
	ld.param.u64 	%rd6, [_Z21matmul_forward_kernelPfPKfS1_S1_iiii_param_3];
	ld.param.u32 	%r23, [_Z21matmul_forward_kernelPfPKfS1_S1_iiii_param_5];
	ld.param.u32 	%r24, [_Z21matmul_forward_kernelPfPKfS1_S1_iiii_param_6];
	ld.param.u32 	%r25, [_Z21matmul_forward_kernelPfPKfS1_S1_iiii_param_7];
	mov.u32 	%r1, %ctaid.z;
	mov.u32 	%r26, %ctaid.y;
	mov.u32 	%r27, %ntid.y;
	mov.u32 	%r2, %tid.y;
	mad.lo.s32 	%r3, %r26, %r27, %r2;
	mov.u32 	%r4, %ctaid.x;
	mov.u32 	%r28, %ntid.x;
	mov.u32 	%r43, %tid.x;
	mad.lo.s32 	%r6, %r4, %r28, %r43;
	setp.lt.s32 	%p1, %r24, -30;
	mov.f32 	%f114, 0f00000000;
	@%p1 bra 	$L__BB0_7;
	add.s32 	%r29, %r24, -1;
	shr.s32 	%r30, %r29, 31;
	shr.u32 	%r31, %r30, 27;
	add.s32 	%r32, %r29, %r31;
	shr.s32 	%r33, %r32, 5;
	neg.s32 	%r46, %r33;
	shl.b32 	%r34, %r2, 7;
	mov.u32 	%r35, _ZZ21matmul_forward_kernelPfPKfS1_S1_iiiiE6tile_x;
	add.s32 	%r7, %r35, %r34;
	shl.b32 	%r36, %r43, 2;
	add.s32 	%r8, %r7, %r36;
	mad.lo.s32 	%r37, %r23, %r1, %r3;
	shl.b32 	%r38, %r4, 5;
	add.s32 	%r9, %r38, %r2;
	mov.u32 	%r39, _ZZ21matmul_forward_kernelPfPKfS1_S1_iiiiE6tile_w;
	mad.lo.s32 	%r40, %r2, 132, %r39;
	add.s32 	%r10, %r40, %r36;
	mad.lo.s32 	%r11, %r43, 132, %r39;
	mad.lo.s32 	%r45, %r37, %r24, %r43;
	mad.lo.s32 	%r44, %r24, %r9, %r43;
	cvta.to.global.u64 	%rd1, %rd4;
	cvta.to.global.u64 	%rd2, %rd5;
	mov.f32 	%f114, 0f00000000;
$L__BB0_2:
	setp.ge.s32 	%p2, %r3, %r23;
	setp.ge.s32 	%p3, %r43, %r24;
	mov.f32 	%f112, 0f00000000;
	or.pred  	%p4, %p2, %p3;
	@%p4 bra 	$L__BB0_4;
	mul.wide.s32 	%rd7, %r45, 4;
	add.s64 	%rd8, %rd1, %rd7;
	ld.global.f32 	%f112, [%rd8];
$L__BB0_4:
	setp.ge.s32 	%p5, %r43, %r24;
	setp.ge.u32 	%p6, %r9, %r25;
	st.shared.f32 	[%r8], %f112;
	mov.f32 	%f113, 0f00000000;
	or.pred  	%p7, %p6, %p5;
	@%p7 bra 	$L__BB0_6;
	mul.wide.u32 	%rd9, %r44, 4;
	add.s64 	%rd10, %rd2, %rd9;
	ld.global.f32 	%f113, [%rd10];
$L__BB0_6:
	st.shared.f32 	[%r10], %f113;
	bar.sync 	0;
	ld.shared.f32 	%f14, [%r7];
	ld.shared.f32 	%f15, [%r11];
	fma.rn.f32 	%f16, %f14, %f15, %f114;
	ld.shared.f32 	%f17, [%r7+4];
	ld.shared.f32 	%f18, [%r11+4];
	fma.rn.f32 	%f19, %f17, %f18, %f16;
	ld.shared.f32 	%f20, [%r7+8];
	ld.shared.f32 	%f21, [%r11+8];
	fma.rn.f32 	%f22, %f20, %f21, %f19;
	ld.shared.f32 	%f23, [%r7+12];
	ld.shared.f32 	%f24, [%r11+12];
	fma.rn.f32 	%f25, %f23, %f24, %f22;
	ld.shared.f32 	%f26, [%r7+16];
	ld.shared.f32 	%f27, [%r11+16];
	fma.rn.f32 	%f28, %f26, %f27, %f25;
	ld.shared.f32 	%f29, [%r7+20];
	ld.shared.f32 	%f30, [%r11+20];
	fma.rn.f32 	%f31, %f29, %f30, %f28;
	ld.shared.f32 	%f32, [%r7+24];
	ld.shared.f32 	%f33, [%r11+24];
	fma.rn.f32 	%f34, %f32, %f33, %f31;
	ld.shared.f32 	%f35, [%r7+28];
	ld.shared.f32 	%f36, [%r11+28];
	fma.rn.f32 	%f37, %f35, %f36, %f34;
	ld.shared.f32 	%f38, [%r7+32];
	ld.shared.f32 	%f39, [%r11+32];
	fma.rn.f32 	%f40, %f38, %f39, %f37;
	ld.shared.f32 	%f41, [%r7+36];
	ld.shared.f32 	%f42, [%r11+36];
	fma.rn.f32 	%f43, %f41, %f42, %f40;
	ld.shared.f32 	%f44, [%r7+40];
	ld.shared.f32 	%f45, [%r11+40];
	fma.rn.f32 	%f46, %f44, %f45, %f43;
	ld.shared.f32 	%f47, [%r7+44];
	ld.shared.f32 	%f48, [%r11+44];
	fma.rn.f32 	%f49, %f47, %f48, %f46;
	ld.shared.f32 	%f50, [%r7+48];
	ld.shared.f32 	%f51, [%r11+48];
	fma.rn.f32 	%f52, %f50, %f51, %f49;
	ld.shared.f32 	%f53, [%r7+52];
	ld.shared.f32 	%f54, [%r11+52];
	fma.rn.f32 	%f55, %f53, %f54, %f52;
	ld.shared.f32 	%f56, [%r7+56];
	ld.shared.f32 	%f57, [%r11+56];
	fma.rn.f32 	%f58, %f56, %f57, %f55;
	ld.shared.f32 	%f59, [%r7+60];
	ld.shared.f32 	%f60, [%r11+60];
	fma.rn.f32 	%f61, %f59, %f60, %f58;
	ld.shared.f32 	%f62, [%r7+64];
	ld.shared.f32 	%f63, [%r11+64];
	fma.rn.f32 	%f64, %f62, %f63, %f61;
	ld.shared.f32 	%f65, [%r7+68];
	ld.shared.f32 	%f66, [%r11+68];
	fma.rn.f32 	%f67, %f65, %f66, %f64;
	ld.shared.f32 	%f68, [%r7+72];
	ld.shared.f32 	%f69, [%r11+72];
	fma.rn.f32 	%f70, %f68, %f69, %f67;
	ld.shared.f32 	%f71, [%r7+76];
	ld.shared.f32 	%f72, [%r11+76];
	fma.rn.f32 	%f73, %f71, %f72, %f70;
	ld.shared.f32 	%f74, [%r7+80];
	ld.shared.f32 	%f75, [%r11+80];
	fma.rn.f32 	%f76, %f74, %f75, %f73;
	ld.shared.f32 	%f77, [%r7+84];
	ld.shared.f32 	%f78, [%r11+84];
	fma.rn.f32 	%f79, %f77, %f78, %f76;
	ld.shared.f32 	%f80, [%r7+88];
	ld.shared.f32 	%f81, [%r11+88];
	fma.rn.f32 	%f82, %f80, %f81, %f79;
	ld.shared.f32 	%f83, [%r7+92];
	ld.shared.f32 	%f84, [%r11+92];
	fma.rn.f32 	%f85, %f83, %f84, %f82;
	ld.shared.f32 	%f86, [%r7+96];
	ld.shared.f32 	%f87, [%r11+96];
	fma.rn.f32 	%f88, %f86, %f87, %f85;
	ld.shared.f32 	%f89, [%r7+100];
	ld.shared.f32 	%f90, [%r11+100];
	fma.rn.f32 	%f91, %f89, %f90, %f88;
	ld.shared.f32 	%f92, [%r7+104];
	ld.shared.f32 	%f93, [%r11+104];
	fma.rn.f32 	%f94, %f92, %f93, %f91;
	ld.shared.f32 	%f95, [%r7+108];
	ld.shared.f32 	%f96, [%r11+108];
	fma.rn.f32 	%f97, %f95, %f96, %f94;
	ld.shared.f32 	%f98, [%r7+112];
	ld.shared.f32 	%f99, [%r11+112];
	fma.rn.f32 	%f100, %f98, %f99, %f97;
	ld.shared.f32 	%f101, [%r7+116];
	ld.shared.f32 	%f102, [%r11+116];
	fma.rn.f32 	%f103, %f101, %f102, %f100;
	ld.shared.f32 	%f104, [%r7+120];
	ld.shared.f32 	%f105, [%r11+120];
	fma.rn.f32 	%f106, %f104, %f105, %f103;
	ld.shared.f32 	%f107, [%r7+124];
	ld.shared.f32 	%f108, [%r11+124];
	fma.rn.f32 	%f114, %f107, %f108, %f106;
	bar.sync 	0;
	add.s32 	%r46, %r46, 1;
	add.s32 	%r45, %r45, 32;
	add.s32 	%r44, %r44, 32;
	add.s32 	%r43, %r43, 32;
	setp.ne.s32 	%p8, %r46, 1;
	@%p8 bra 	$L__BB0_2;
$L__BB0_7:
	setp.ge.s32 	%p9, %r3, %r23;
	setp.ge.s32 	%p10, %r6, %r25;
	or.pred  	%p11, %p9, %p10;
	@%p11 bra 	$L__BB0_11;
	setp.eq.s64 	%p12, %rd6, 0;
	mov.f32 	%f115, 0f00000000;
	@%p12 bra 	$L__BB0_10;
	cvta.to.global.u64 	%rd11, %rd6;
	mul.wide.s32 	%rd12, %r6, 4;
	add.s64 	%rd13, %rd11, %rd12;
	ld.global.f32 	%f115, [%rd13];
$L__BB0_10:
	add.f32 	%f110, %f114, %f115;
	mad.lo.s32 	%r41, %r23, %r1, %r3;
	mad.lo.s32 	%r42, %r41, %r25, %r6;
	cvta.to.global.u64 	%rd14, %rd3;
	mul.wide.s32 	%rd15, %r42, 4;
	add.s64 	%rd16, %rd14, %rd15;
	st.global.f32 	[%rd16], %f110;
$L__BB0_11:
	ret;

}


// ===== COMPILED SASS (sm_100) =====

	.target	sm_100

	.elftype	@"ET_EXEC"


//--------------------- .note.nv.tkinfo           --------------------------
	.section	.note.nv.tkinfo,"",@"SHT_NOTE"
	.sectionflags	@"SHF_NOTE_NV_TKINFO"
	.tkinfo
        /*0018*/ 	.word	0x00000002
        /*0030*/ 	.string	""
        /*0030*/ 	.string	"ptxas"
        /*0030*/ 	.string	"Cuda compilation tools, release 13.0, V13.0.88"
        /*0030*/ 	.string	"Build cuda_13.0.r13.0/compiler.36424714_0"
        /*0030*/ 	.string	"-arch sm_100 -m 64 "



//--------------------- .note.nv.cuinfo           --------------------------
	.section	.note.nv.cuinfo,"",@"SHT_NOTE"
	.sectionflags	@"SHF_NOTE_NV_CUINFO"
        /*0018*/ 	.short	0x0002
        /*001a*/ 	.short	0x0064
        /*001c*/ 	.short	0x0082
	.zero		2


//--------------------- .nv.info                  --------------------------
	.section	.nv.info,"",@"SHT_CUDA_INFO"
	.align	4


	//----- nvinfo : EIATTR_REGCOUNT
	.align		4
        /*0000*/ 	.byte	0x04, 0x2f
        /*0002*/ 	.short	(.L_1 - .L_0)
	.align		4
.L_0:
        /*0004*/ 	.word	index@(_Z21matmul_forward_kernelPfPKfS1_S1_iiii)
        /*0008*/ 	.word	0x00000020


	//----- nvinfo : EIATTR_FRAME_SIZE
	.align		4
.L_1:
        /*000c*/ 	.byte	0x04, 0x11
        /*000e*/ 	.short	(.L_3 - .L_2)
	.align		4
.L_2:
        /*0010*/ 	.word	index@(_Z21matmul_forward_kernelPfPKfS1_S1_iiii)
        /*0014*/ 	.word	0x00000000


	//----- nvinfo : EIATTR_MIN_STACK_SIZE
	.align		4
.L_3:
        /*0018*/ 	.byte	0x04, 0x12
        /*001a*/ 	.short	(.L_5 - .L_4)
	.align		4
.L_4:
        /*001c*/ 	.word	index@(_Z21matmul_forward_kernelPfPKfS1_S1_iiii)
        /*0020*/ 	.word	0x00000000
.L_5:


//--------------------- .nv.compat                --------------------------
	.section	.nv.compat,"",@"SHT_CUDA_COMPAT_INFO"
	.align	4
        /*0000*/ 	.byte	0x02, 0x09, 0x00, 0x00, 0x02, 0x02, 0x01, 0x00, 0x02, 0x05, 0x05, 0x00, 0x03, 0x07, 0x01, 0x01
        /*0010*/ 	.byte	0x02, 0x03, 0x00, 0x00, 0x02, 0x06, 0x01, 0x00, 0x04, 0x0b, 0x08, 0x00, 0x09, 0x00, 0x00, 0x00
        /*0020*/ 	.byte	0x00, 0x00, 0x00, 0x00


//--------------------- .nv.info._Z21matmul_forward_kernelPfPKfS1_S1_iiii --------------------------
	.section	.nv.info._Z21matmul_forward_kernelPfPKfS1_S1_iiii,"",@"SHT_CUDA_INFO"
	.sectionflags	@""
	.align	4


	//----- nvinfo : EIATTR_CUDA_API_VERSION
	.align		4
        /*0000*/ 	.byte	0x04, 0x37
        /*0002*/ 	.short	(.L_7 - .L_6)
.L_6:
        /*0004*/ 	.word	0x00000082


	//----- nvinfo : EIATTR_KPARAM_INFO
	.align		4
.L_7:
        /*0008*/ 	.byte	0x04, 0x17
        /*000a*/ 	.short	(.L_9 - .L_8)
.L_8:
        /*000c*/ 	.word	0x00000000
        /*0010*/ 	.short	0x0007
        /*0012*/ 	.short	0x002c
        /*0014*/ 	.byte	0x00, 0xf0, 0x11, 0x00


	//----- nvinfo : EIATTR_KPARAM_INFO
	.align		4
.L_9:
        /*0018*/ 	.byte	0x04, 0x17
        /*001a*/ 	.short	(.L_11 - .L_10)
.L_10:
        /*001c*/ 	.word	0x00000000
        /*0020*/ 	.short	0x0006
        /*0022*/ 	.short	0x0028
        /*0024*/ 	.byte	0x00, 0xf0, 0x11, 0x00


	//----- nvinfo : EIATTR_KPARAM_INFO
	.align		4
.L_11:
        /*0028*/ 	.byte	0x04, 0x17
        /*002a*/ 	.short	(.L_13 - .L_12)
.L_12:
        /*002c*/ 	.word	0x00000000
        /*0030*/ 	.short	0x0005
        /*0032*/ 	.short	0x0024
        /*0034*/ 	.byte	0x00, 0xf0, 0x11, 0x00


	//----- nvinfo : EIATTR_KPARAM_INFO
	.align		4
.L_13:
        /*0038*/ 	.byte	0x04, 0x17
        /*003a*/ 	.short	(.L_15 - .L_14)
.L_14:
        /*003c*/ 	.word	0x00000000
        /*0040*/ 	.short	0x0004
        /*0042*/ 	.short	0x0020
        /*0044*/ 	.byte	0x00, 0xf0, 0x11, 0x00


	//----- nvinfo : EIATTR_KPARAM_INFO
	.align		4
.L_15:
        /*0048*/ 	.byte	0x04, 0x17
        /*004a*/ 	.short	(.L_17 - .L_16)
.L_16:
        /*004c*/ 	.word	0x00000000
        /*0050*/ 	.short	0x0003
        /*0052*/ 	.short	0x0018
        /*0054*/ 	.byte	0x00, 0xf5, 0x21, 0x00


	//----- nvinfo : EIATTR_KPARAM_INFO
	.align		4
.L_17:
        /*0058*/ 	.byte	0x04, 0x17
        /*005a*/ 	.short	(.L_19 - .L_18)
.L_18:
        /*005c*/ 	.word	0x00000000
        /*0060*/ 	.short	0x0002
        /*0062*/ 	.short	0x0010
        /*0064*/ 	.byte	0x00, 0xf5, 0x21, 0x00


	//----- nvinfo : EIATTR_KPARAM_INFO
	.align		4
.L_19:
        /*0068*/ 	.byte	0x04, 0x17
        /*006a*/ 	.short	(.L_21 - .L_20)
.L_20:
        /*006c*/ 	.word	0x00000000
        /*0070*/ 	.short	0x0001
        /*0072*/ 	.short	0x0008
        /*0074*/ 	.byte	0x00, 0xf5, 0x21, 0x00


	//----- nvinfo : EIATTR_KPARAM_INFO
	.align		4
.L_21:
        /*0078*/ 	.byte	0x04, 0x17
        /*007a*/ 	.short	(.L_23 - .L_22)
.L_22:
        /*007c*/ 	.word	0x00000000
        /*0080*/ 	.short	0x0000
        /*0082*/ 	.short	0x0000
        /*0084*/ 	.byte	0x00, 0xf5, 0x21, 0x00


	//----- nvinfo : EIATTR_SPARSE_MMA_MASK
	.align		4
.L_23:
        /*0088*/ 	.byte	0x03, 0x50
        /*008a*/ 	.short	0x0000


	//----- nvinfo : EIATTR_MAXREG_COUNT
	.align		4
        /*008c*/ 	.byte	0x03, 0x1b
        /*008e*/ 	.short	0x00ff


	//----- nvinfo : EIATTR_NUM_BARRIERS
	.align		4
        /*0090*/ 	.byte	0x02, 0x4c
        /*0092*/ 	.byte	0x01
	.zero		1


	//----- nvinfo : EIATTR_MERCURY_ISA_VERSION
	.align		4
        /*0094*/ 	.byte	0x03, 0x5f
        /*0096*/ 	.short	0x0101


	//----- nvinfo : EIATTR_VRC_CTA_INIT_COUNT
	.align		4
        /*0098*/ 	.byte	0x02, 0x4a
	.zero		1
	.zero		1


	//----- nvinfo : EIATTR_EXIT_INSTR_OFFSETS
	.align		4
        /*009c*/ 	.byte	0x04, 0x1c
        /*009e*/ 	.short	(.L_25 - .L_24)


	//   ....[0]....
.L_24:
        /*00a0*/ 	.word	0x00000880


	//   ....[1]....
        /*00a4*/ 	.word	0x00000960


	//----- nvinfo : EIATTR_CBANK_PARAM_SIZE
	.align		4
.L_25:
        /*00a8*/ 	.byte	0x03, 0x19
        /*00aa*/ 	.short	0x0030


	//----- nvinfo : EIATTR_PARAM_CBANK
	.align		4
        /*00ac*/ 	.byte	0x04, 0x0a
        /*00ae*/ 	.short	(.L_27 - .L_26)
	.align		4
.L_26:
        /*00b0*/ 	.word	index@(.nv.constant0._Z21matmul_forward_kernelPfPKfS1_S1_iiii)
        /*00b4*/ 	.short	0x0380
        /*00b6*/ 	.short	0x0030


	//----- nvinfo : EIATTR_SW_WAR
	.align		4
.L_27:
        /*00b8*/ 	.byte	0x04, 0x36
        /*00ba*/ 	.short	(.L_29 - .L_28)
.L_28:
        /*00bc*/ 	.word	0x00000008
.L_29:


//--------------------- .nv.callgraph             --------------------------
	.section	.nv.callgraph,"",@"SHT_CUDA_CALLGRAPH"
	.align	4
	.sectionentsize	8
	.align		4
        /*0000*/ 	.word	0x00000000
	.align		4
        /*0004*/ 	.word	0xffffffff
	.align		4
        /*0008*/ 	.word	0x00000000
	.align		4
        /*000c*/ 	.word	0xfffffffe
	.align		4
        /*0010*/ 	.word	0x00000000
	.align		4
        /*0014*/ 	.word	0xfffffffd
	.align		4
        /*0018*/ 	.word	0x00000000
	.align		4
        /*001c*/ 	.word	0xfffffffc


//--------------------- .text._Z21matmul_forward_kernelPfPKfS1_S1_iiii --------------------------
	.section	.text._Z21matmul_forward_kernelPfPKfS1_S1_iiii,"ax",@progbits
	.align	128
        .global         _Z21matmul_forward_kernelPfPKfS1_S1_iiii
        .type           _Z21matmul_forward_kernelPfPKfS1_S1_iiii,@function
        .size           _Z21matmul_forward_kernelPfPKfS1_S1_iiii,(.L_x_3 - _Z21matmul_forward_kernelPfPKfS1_S1_iiii)
        .other          _Z21matmul_forward_kernelPfPKfS1_S1_iiii,@"STO_CUDA_ENTRY STV_DEFAULT"
_Z21matmul_forward_kernelPfPKfS1_S1_iiii:
.text._Z21matmul_forward_kernelPfPKfS1_S1_iiii:
[----:B------:R-:W-:Y:S01]  /*0000*/  LDC R1, c[0x0][0x37c] ;  /* 0x0000df00ff017b82 */ /* 0x000fe20000000800 */
[----:B------:R-:W0:Y:S07]  /*0010*/  S2R R6, SR_CTAID.X ;  /* 0x0000000000067919 */ /* 0x000e2e0000002500 */
[----:B------:R-:W1:Y:S01]  /*0020*/  S2UR UR4, SR_CTAID.Y ;  /* 0x00000000000479c3 */ /* 0x000e620000002600 */
[----:B------:R-:W2:Y:S01]  /*0030*/  LDCU UR9, c[0x0][0x3a8] ;  /* 0x00007500ff0977ac */ /* 0x000ea20008000800 */
[----:B------:R-:W-:Y:S01]  /*0040*/  HFMA2 R21, -RZ, RZ, 0, 0 ;  /* 0x00000000ff157431 */ /* 0x000fe200000001ff */
[----:B------:R-:W0:Y:S01]  /*0050*/  S2R R17, SR_TID.X ;  /* 0x0000000000117919 */ /* 0x000e220000002100 */
[----:B------:R-:W3:Y:S01]  /*0060*/  LDCU UR12, c[0x0][0x3ac] ;  /* 0x00007580ff0c77ac */ /* 0x000ee20008000800 */
[----:B------:R-:W1:Y:S03]  /*0070*/  S2R R5, SR_TID.Y ;  /* 0x0000000000057919 */ /* 0x000e660000002200 */
[----:B------:R-:W1:Y:S01]  /*0080*/  LDC R19, c[0x0][0x364] ;  /* 0x0000d900ff137b82 */ /* 0x000e620000000800 */
[----:B------:R-:W0:Y:S01]  /*0090*/  LDCU UR5, c[0x0][0x360] ;  /* 0x00006c00ff0577ac */ /* 0x000e220008000800 */
[----:B------:R-:W4:Y:S06]  /*00a0*/  LDCU.64 UR6, c[0x0][0x358] ;  /* 0x00006b00ff0677ac */ /* 0x000f2c0008000a00 */
[----:B------:R-:W5:Y:S01]  /*00b0*/  LDC R0, c[0x0][0x3a4] ;  /* 0x0000e900ff007b82 */ /* 0x000f620000000800 */
[----:B--2---:R-:W-:-:S07]  /*00c0*/  UISETP.GE.AND UP0, UPT, UR9, -0x1e, UPT ;  /* 0xffffffe20900788c */ /* 0x004fce000bf06270 */
[----:B------:R-:W2:Y:S01]  /*00d0*/  S2UR UR8, SR_CTAID.Z ;  /* 0x00000000000879c3 */ /* 0x000ea20000002700 */
[----:B0-----:R-:W-:Y:S02]  /*00e0*/  IMAD R18, R6, UR5, R17 ;  /* 0x0000000506127c24 */ /* 0x001fe4000f8e0211 */
[----:B-1----:R-:W-:-:S03]  /*00f0*/  IMAD R19, R19, UR4, R5 ;  /* 0x0000000413137c24 */ /* 0x002fc6000f8e0205 */
[----:B---3--:R-:W-:-:S04]  /*0100*/  ISETP.GE.AND P0, PT, R18, UR12, PT ;  /* 0x0000000c12007c0c */ /* 0x008fc8000bf06270 */
[----:B-----5:R-:W-:Y:S01]  /*0110*/  ISETP.GE.OR P0, PT, R19, R0, P0 ;  /* 0x000000001300720c */ /* 0x020fe20000706670 */
[----:B--2-4-:R-:W-:-:S12]  /*0120*/  BRA.U !UP0, `(.L_x_0) ;  /* 0x0000000508d47547 */ /* 0x014fd8000b800000 */
[----:B------:R-:W0:Y:S01]  /*0130*/  S2R R4, SR_CgaCtaId ;  /* 0x0000000000047919 */ /* 0x000e220000008800 */
[----:B------:R-:W1:Y:S01]  /*0140*/  LDC R8, c[0x0][0x3a4] ;  /* 0x0000e900ff087b82 */ /* 0x000e620000000800 */
[----:B------:R-:W-:Y:S01]  /*0150*/  MOV R2, 0x400 ;  /* 0x0000040000027802 */ /* 0x000fe20000000f00 */
[----:B------:R-:W-:Y:S01]  /*0160*/  UIADD3 UR4, UPT, UPT, UR9, -0x1, URZ ;  /* 0xffffffff09047890 */ /* 0x000fe2000fffe0ff */
[----:B------:R-:W-:Y:S01]  /*0170*/  LEA R7, R6, R5, 0x5 ;  /* 0x0000000506077211 */ /* 0x000fe200078e28ff */
[----:B------:R-:W2:Y:S01]  /*0180*/  LDCU UR11, c[0x0][0x3a4] ;  /* 0x00007480ff0b77ac */ /* 0x000ea20008000800 */
[----:B------:R-:W-:Y:S02]  /*0190*/  IADD3 R3, PT, PT, R2, 0x1000, RZ ;  /* 0x0000100002037810 */ /* 0x000fe40007ffe0ff */
[----:B------:R-:W-:Y:S01]  /*01a0*/  MOV R21, RZ ;  /* 0x000000ff00157202 */ /* 0x000fe20000000f00 */
[----:B------:R-:W-:Y:S01]  /*01b0*/  USHF.R.S32.HI UR5, URZ, 0x1f, UR4 ;  /* 0x0000001fff057899 */ /* 0x000fe20008011404 */
[----:B------:R-:W3:Y:S03]  /*01c0*/  LDCU UR10, c[0x0][0x3a8] ;  /* 0x00007500ff0a77ac */ /* 0x000ee60008000800 */
[----:B------:R-:W-:Y:S01]  /*01d0*/  ULEA.HI UR5, UR5, UR4, URZ, 0x5 ;  /* 0x0000000405057291 */ /* 0x000fe2000f8f28ff */
[----:B------:R-:W4:Y:S03]  /*01e0*/  LDCU UR4, c[0x0][0x3ac] ;  /* 0x00007580ff0477ac */ /* 0x000f260008000800 */
[----:B------:R-:W-:Y:S01]  /*01f0*/  USHF.R.S32.HI UR5, URZ, 0x5, UR5 ;  /* 0x00000005ff057899 */ /* 0x000fe20008011405 */
[----:B-1----:R-:W-:-:S03]  /*0200*/  IMAD R6, R8, UR8, R19 ;  /* 0x0000000808067c24 */ /* 0x002fc6000f8e0213 */
[----:B------:R-:W-:Y:S01]  /*0210*/  UIADD3 UR5, UPT, UPT, -UR5, URZ, URZ ;  /* 0x000000ff05057290 */ /* 0x000fe2000fffe1ff */
[----:B------:R-:W-:Y:S01]  /*0220*/  IMAD R6, R6, UR9, R17 ;  /* 0x0000000906067c24 */ /* 0x000fe2000f8e0211 */
[C---:B0-----:R-:W-:Y:S02]  /*0230*/  LEA R16, R4.reuse, R2, 0x18 ;  /* 0x0000000204107211 */ /* 0x041fe400078ec0ff */
[----:B------:R-:W-:Y:S02]  /*0240*/  LEA R2, R4, R3, 0x18 ;  /* 0x0000000304027211 */ /* 0x000fe400078ec0ff */
[----:B------:R-:W-:-:S03]  /*0250*/  LEA R16, R5, R16, 0x7 ;  /* 0x0000001005107211 */ /* 0x000fc600078e38ff */
[--C-:B------:R-:W-:Y:S01]  /*0260*/  IMAD R8, R5, 0x84, R2.reuse ;  /* 0x0000008405087824 */ /* 0x100fe200078e0202 */
[C---:B------:R-:W-:Y:S01]  /*0270*/  LEA R4, R17.reuse, R16, 0x2 ;  /* 0x0000001011047211 */ /* 0x040fe200078e10ff */
[----:B------:R-:W-:Y:S02]  /*0280*/  IMAD R3, R17, 0x84, R2 ;  /* 0x0000008411037824 */ /* 0x000fe400078e0202 */
[----:B------:R-:W-:Y:S01]  /*0290*/  IMAD R5, R7, UR9, R17 ;  /* 0x0000000907057c24 */ /* 0x000fe2000f8e0211 */
[----:B--234-:R-:W-:-:S07]  /*02a0*/  LEA R2, R17, R8, 0x2 ;  /* 0x0000000811027211 */ /* 0x01cfce00078e10ff */
.L_x_1:
[----:B------:R-:W-:Y:S01]  /*02b0*/  ISETP.GE.AND P1, PT, R17, UR10, PT ;  /* 0x0000000a11007c0c */ /* 0x000fe2000bf26270 */
[----:B------:R-:W-:Y:S01]  /*02c0*/  HFMA2 R24, -RZ, RZ, 0, 0 ;  /* 0x00000000ff187431 */ /* 0x000fe200000001ff */
[----:B------:R-:W-:Y:S02]  /*02d0*/  MOV R29, RZ ;  /* 0x000000ff001d7202 */ /* 0x000fe40000000f00 */
[----:B------:R-:W-:Y:S02]  /*02e0*/  ISETP.GE.OR P2, PT, R19, UR11, P1 ;  /* 0x0000000b13007c0c */ /* 0x000fe40008f46670 */
[----:B------:R-:W-:-:S11]  /*02f0*/  ISETP.GE.U32.OR P1, PT, R7, UR4, P1 ;  /* 0x0000000407007c0c */ /* 0x000fd60008f26470 */
[----:B------:R-:W0:Y:S08]  /*0300*/  @!P2 LDC.64 R10, c[0x0][0x388] ;  /* 0x0000e200ff0aab82 */ /* 0x000e300000000a00 */
[----:B------:R-:W1:Y:S01]  /*0310*/  @!P1 LDC.64 R8, c[0x0][0x390] ;  /* 0x0000e400ff089b82 */ /* 0x000e620000000a00 */
[----:B0-----:R-:W-:-:S05]  /*0320*/  @!P2 IMAD.WIDE R10, R6, 0x4, R10 ;  /* 0x00000004060aa825 */ /* 0x001fca00078e020a */
[----:B------:R-:W2:Y:S01]  /*0330*/  @!P2 LDG.E R29, desc[UR6][R10.64] ;  /* 0x000000060a1da981 */ /* 0x000ea2000c1e1900 */
[----:B-1----:R-:W-:-:S05]  /*0340*/  @!P1 IMAD.WIDE.U32 R22, R5, 0x4, R8 ;  /* 0x0000000405169825 */ /* 0x002fca00078e0008 */
[----:B------:R-:W3:Y:S01]  /*0350*/  @!P1 LDG.E R24, desc[UR6][R22.64] ;  /* 0x0000000616189981 */ /* 0x000ee2000c1e1900 */
[----:B------:R-:W-:-:S04]  /*0360*/  UIADD3 UR5, UPT, UPT, UR5, 0x1, URZ ;  /* 0x0000000105057890 */ /* 0x000fc8000fffe0ff */
[----:B------:R-:W-:Y:S01]  /*0370*/  UISETP.NE.AND UP0, UPT, UR5, 0x1, UPT ;  /* 0x000000010500788c */ /* 0x000fe2000bf05270 */
[----:B------:R-:W-:Y:S01]  /*0380*/  IADD3 R17, PT, PT, R17, 0x20, RZ ;  /* 0x0000002011117810 */ /* 0x000fe20007ffe0ff */
[----:B--2---:R-:W-:Y:S04]  /*0390*/  STS [R4], R29 ;  /* 0x0000001d04007388 */ /* 0x004fe80000000800 */
[----:B---3--:R-:W-:Y:S01]  /*03a0*/  STS [R2], R24 ;  /* 0x0000001802007388 */ /* 0x008fe20000000800 */
[----:B------:R-:W-:Y:S06]  /*03b0*/  BAR.SYNC.DEFER_BLOCKING 0x0 ;  /* 0x0000000000007b1d */ /* 0x000fec0000010000 */
[----:B------:R-:W-:Y:S04]  /*03c0*/  LDS R28, [R3] ;  /* 0x00000000031c7984 */ /* 0x000fe80000000800 */
[----:B------:R-:W0:Y:S04]  /*03d0*/  LDS.128 R12, [R16] ;  /* 0x00000000100c7984 */ /* 0x000e280000000c00 */
[----:B------:R-:W1:Y:S04]  /*03e0*/  LDS R23, [R3+0x4] ;  /* 0x0000040003177984 */ /* 0x000e680000000800 */
[----:B------:R-:W2:Y:S04]  /*03f0*/  LDS R27, [R3+0x8] ;  /* 0x00000800031b7984 */ /* 0x000ea80000000800 */
[----:B------:R-:W3:Y:S04]  /*0400*/  LDS R26, [R3+0xc] ;  /* 0x00000c00031a7984 */ /* 0x000ee80000000800 */
[----:B------:R-:W-:Y:S04]  /*0410*/  LDS R25, [R3+0x10] ;  /* 0x0000100003197984 */ /* 0x000fe80000000800 */
[----:B------:R-:W4:Y:S04]  /*0420*/  LDS.128 R8, [R16+0x10] ;  /* 0x0000100010087984 */ /* 0x000f280000000c00 */
[----:B------:R-:W5:Y:S04]  /*0430*/  LDS R20, [R3+0x14] ;  /* 0x0000140003147984 */ /* 0x000f680000000800 */
[----:B------:R-:W-:Y:S04]  /*0440*/  LDS R24, [R3+0x1c] ;  /* 0x00001c0003187984 */ /* 0x000fe80000000800 */
[----:B------:R-:W-:Y:S01]  /*0450*/  LDS R22, [R3+0x24] ;  /* 0x0000240003167984 */ /* 0x000fe20000000800 */
[----:B0-----:R-:W-:-:S03]  /*0460*/  FFMA R12, R12, R28, R21 ;  /* 0x0000001c0c0c7223 */ /* 0x001fc60000000015 */
[----:B------:R-:W0:Y:S01]  /*0470*/  LDS R21, [R3+0x18] ;  /* 0x0000180003157984 */ /* 0x000e220000000800 */
[----:B-1----:R-:W-:-:S03]  /*0480*/  FFMA R12, R23, R13, R12 ;  /* 0x0000000d170c7223 */ /* 0x002fc6000000000c */
[----:B------:R-:W-:Y:S01]  /*0490*/  LDS R23, [R3+0x20] ;  /* 0x0000200003177984 */ /* 0x000fe20000000800 */
[----:B--2---:R-:W-:-:S04]  /*04a0*/  FFMA R27, R27, R14, R12 ;  /* 0x0000000e1b1b7223 */ /* 0x004fc8000000000c */
[----:B---3--:R-:W-:Y:S02]  /*04b0*/  FFMA R27, R26, R15, R27 ;  /* 0x0000000f1a1b7223 */ /* 0x008fe4000000001b */
[----:B------:R-:W1:Y:S04]  /*04c0*/  LDS.128 R12, [R16+0x20] ;  /* 0x00002000100c7984 */ /* 0x000e680000000c00 */
[----:B------:R-:W-:Y:S01]  /*04d0*/  LDS R26, [R3+0x2c] ;  /* 0x00002c00031a7984 */ /* 0x000fe20000000800 */
[----:B----4-:R-:W-:-:S03]  /*04e0*/  FFMA R27, R8, R25, R27 ;  /* 0x00000019081b7223 */ /* 0x010fc6000000001b */
[----:B------:R-:W2:Y:S01]  /*04f0*/  LDS R25, [R3+0x28] ;  /* 0x0000280003197984 */ /* 0x000ea20000000800 */
[----:B-----5:R-:W-:-:S04]  /*0500*/  FFMA R20, R20, R9, R27 ;  /* 0x0000000914147223 */ /* 0x020fc8000000001b */
[----:B0-----:R-:W-:Y:S02]  /*0510*/  FFMA R21, R21, R10, R20 ;  /* 0x0000000a15157223 */ /* 0x001fe40000000014 */
[----:B------:R-:W-:Y:S02]  /*0520*/  LDS R20, [R3+0x34] ;  /* 0x0000340003147984 */ /* 0x000fe40000000800 */
[----:B------:R-:W-:Y:S02]  /*0530*/  FFMA R27, R24, R11, R21 ;  /* 0x0000000b181b7223 */ /* 0x000fe40000000015 */
[----:B------:R-:W-:Y:S04]  /*0540*/  LDS R21, [R3+0x30] ;  /* 0x0000300003157984 */ /* 0x000fe80000000800 */
[----:B------:R-:W0:Y:S01]  /*0550*/  LDS.128 R8, [R16+0x30] ;  /* 0x0000300010087984 */ /* 0x000e220000000c00 */
[----:B-1----:R-:W-:-:S03]  /*0560*/  FFMA R27, R12, R23, R27 ;  /* 0x000000170c1b7223 */ /* 0x002fc6000000001b */
[----:B------:R-:W1:Y:S01]  /*0570*/  LDS R23, [R3+0x38] ;  /* 0x0000380003177984 */ /* 0x000e620000000800 */
[----:B------:R-:W-:-:S03]  /*0580*/  FFMA R22, R22, R13, R27 ;  /* 0x0000000d16167223 */ /* 0x000fc6000000001b */
[----:B------:R-:W3:Y:S01]  /*0590*/  LDS R24, [R3+0x3c] ;  /* 0x00003c0003187984 */ /* 0x000ee20000000800 */
[----:B--2---:R-:W-:-:S03]  /*05a0*/  FFMA R25, R25, R14, R22 ;  /* 0x0000000e19197223 */ /* 0x004fc60000000016 */
[----:B------:R-:W-:Y:S01]  /*05b0*/  LDS R22, [R3+0x44] ;  /* 0x0000440003167984 */ /* 0x000fe20000000800 */
[----:B------:R-:W-:-:S03]  /*05c0*/  FFMA R27, R26, R15, R25 ;  /* 0x0000000f1a1b7223 */ /* 0x000fc60000000019 */
[----:B------:R-:W-:Y:S04]  /*05d0*/  LDS R25, [R3+0x40] ;  /* 0x0000400003197984 */ /* 0x000fe80000000800 */
[----:B------:R-:W2:Y:S04]  /*05e0*/  LDS.128 R12, [R16+0x40] ;  /* 0x00004000100c7984 */ /* 0x000ea80000000c00 */
[----:B------:R-:W-:Y:S01]  /*05f0*/  LDS R26, [R3+0x4c] ;  /* 0x00004c00031a7984 */ /* 0x000fe20000000800 */
[----:B0-----:R-:W-:-:S03]  /*0600*/  FFMA R27, R8, R21, R27 ;  /* 0x00000015081b7223 */ /* 0x001fc6000000001b */
[----:B------:R-:W0:Y:S01]  /*0610*/  LDS R21, [R3+0x48] ;  /* 0x0000480003157984 */ /* 0x000e220000000800 */
[----:B------:R-:W-:-:S04]  /*0620*/  FFMA R20, R20, R9, R27 ;  /* 0x0000000914147223 */ /* 0x000fc8000000001b */
[----:B-1----:R-:W-:Y:S02]  /*0630*/  FFMA R23, R23, R10, R20 ;  /* 0x0000000a17177223 */ /* 0x002fe40000000014 */
[----:B------:R-:W-:Y:S02]  /*0640*/  LDS R20, [R3+0x54] ;  /* 0x0000540003147984 */ /* 0x000fe40000000800 */
[----:B---3--:R-:W-:Y:S02]  /*0650*/  FFMA R27, R24, R11, R23 ;  /* 0x0000000b181b7223 */ /* 0x008fe40000000017 */
[----:B------:R-:W-:Y:S04]  /*0660*/  LDS R23, [R3+0x50] ;  /* 0x0000500003177984 */ /* 0x000fe80000000800 */
[----:B------:R-:W1:Y:S01]  /*0670*/  LDS.128 R8, [R16+0x50] ;  /* 0x0000500010087984 */ /* 0x000e620000000c00 */
[----:B--2---:R-:W-:-:S03]  /*0680*/  FFMA R27, R12, R25, R27 ;  /* 0x000000190c1b7223 */ /* 0x004fc6000000001b */
[----:B------:R-:W2:Y:S01]  /*0690*/  LDS R25, [R3+0x58] ;  /* 0x0000580003197984 */ /* 0x000ea20000000800 */
[----:B------:R-:W-:-:S03]  /*06a0*/  FFMA R12, R22, R13, R27 ;  /* 0x0000000d160c7223 */ /* 0x000fc6000000001b */
[----:B------:R-:W3:Y:S04]  /*06b0*/  LDS R22, [R3+0x5c] ;  /* 0x00005c0003167984 */ /* 0x000ee80000000800 */
[----:B------:R-:W-:Y:S01]  /*06c0*/  LDS R24, [R3+0x64] ;  /* 0x0000640003187984 */ /* 0x000fe20000000800 */
[----:B0-----:R-:W-:-:S04]  /*06d0*/  FFMA R21, R21, R14, R12 ;  /* 0x0000000e15157223 */ /* 0x001fc8000000000c */
[----:B------:R-:W-:Y:S02]  /*06e0*/  FFMA R27, R26, R15, R21 ;  /* 0x0000000f1a1b7223 */ /* 0x000fe40000000015 */
[----:B------:R-:W-:Y:S04]  /*06f0*/  LDS R21, [R3+0x60] ;  /* 0x0000600003157984 */ /* 0x000fe80000000800 */
[----:B------:R-:W0:Y:S01]  /*0700*/  LDS.128 R12, [R16+0x60] ;  /* 0x00006000100c7984 */ /* 0x000e220000000c00 */
[----:B-1----:R-:W-:-:S04]  /*0710*/  FFMA R23, R8, R23, R27 ;  /* 0x0000001708177223 */ /* 0x002fc8000000001b */
[----:B------:R-:W-:Y:S02]  /*0720*/  FFMA R20, R20, R9, R23 ;  /* 0x0000000914147223 */ /* 0x000fe40000000017 */
[----:B------:R-:W1:Y:S02]  /*0730*/  LDS R23, [R3+0x68] ;  /* 0x0000680003177984 */ /* 0x000e640000000800 */
[----:B--2---:R-:W-:Y:S02]  /*0740*/  FFMA R25, R25, R10, R20 ;  /* 0x0000000a19197223 */ /* 0x004fe40000000014 */
[----:B------:R-:W2:Y:S02]  /*0750*/  LDS R20, [R3+0x6c] ;  /* 0x00006c0003147984 */ /* 0x000ea40000000800 */
[----:B---3--:R-:W-:Y:S02]  /*0760*/  FFMA R27, R22, R11, R25 ;  /* 0x0000000b161b7223 */ /* 0x008fe40000000019 */
[----:B------:R-:W-:Y:S04]  /*0770*/  LDS R25, [R3+0x70] ;  /* 0x0000700003197984 */ /* 0x000fe80000000800 */
[----:B------:R-:W3:Y:S04]  /*0780*/  LDS.128 R8, [R16+0x70] ;  /* 0x0000700010087984 */ /* 0x000ee80000000c00 */
[----:B------:R-:W4:Y:S01]  /*0790*/  LDS R22, [R3+0x74] ;  /* 0x0000740003167984 */ /* 0x000f220000000800 */
[----:B0-----:R-:W-:-:S03]  /*07a0*/  FFMA R27, R12, R21, R27 ;  /* 0x000000150c1b7223 */ /* 0x001fc6000000001b */
[----:B------:R-:W0:Y:S04]  /*07b0*/  LDS R21, [R3+0x78] ;  /* 0x0000780003157984 */ /* 0x000e280000000800 */
[----:B------:R-:W5:Y:S01]  /*07c0*/  LDS R12, [R3+0x7c] ;  /* 0x00007c00030c7984 */ /* 0x000f620000000800 */
[----:B------:R-:W-:-:S04]  /*07d0*/  FFMA R24, R24, R13, R27 ;  /* 0x0000000d18187223 */ /* 0x000fc8000000001b */
[----:B-1----:R-:W-:-:S04]  /*07e0*/  FFMA R23, R23, R14, R24 ;  /* 0x0000000e17177223 */ /* 0x002fc80000000018 */
[----:B--2---:R-:W-:-:S04]  /*07f0*/  FFMA R15, R20, R15, R23 ;  /* 0x0000000f140f7223 */ /* 0x004fc80000000017 */
[----:B---3--:R-:W-:-:S04]  /*0800*/  FFMA R15, R8, R25, R15 ;  /* 0x00000019080f7223 */ /* 0x008fc8000000000f */
[----:B----4-:R-:W-:Y:S01]  /*0810*/  FFMA R22, R22, R9, R15 ;  /* 0x0000000916167223 */ /* 0x010fe2000000000f */
[----:B------:R-:W-:Y:S02]  /*0820*/  IADD3 R6, PT, PT, R6, 0x20, RZ ;  /* 0x0000002006067810 */ /* 0x000fe40007ffe0ff */
[----:B------:R-:W-:Y:S01]  /*0830*/  IADD3 R5, PT, PT, R5, 0x20, RZ ;  /* 0x0000002005057810 */ /* 0x000fe20007ffe0ff */
[----:B0-----:R-:W-:-:S04]  /*0840*/  FFMA R21, R21, R10, R22 ;  /* 0x0000000a15157223 */ /* 0x001fc80000000016 */
[----:B-----5:R-:W-:Y:S01]  /*0850*/  FFMA R21, R12, R11, R21 ;  /* 0x0000000b0c157223 */ /* 0x020fe20000000015 */
[----:B------:R-:W-:Y:S06]  /*0860*/  BAR.SYNC.DEFER_BLOCKING 0x0 ;  /* 0x0000000000007b1d */ /* 0x000fec0000010000 */
[----:B------:R-:W-:Y:S05]  /*0870*/  BRA.U UP0, `(.L_x_1) ;  /* 0xfffffff9008c7547 */ /* 0x000fea000b83ffff */
.L_x_0:
[----:B------:R-:W-:Y:S05]  /*0880*/  @P0 EXIT ;  /* 0x000000000000094d */ /* 0x000fea0003800000 */
[----:B------:R-:W0:Y:S01]  /*0890*/  LDCU.64 UR4, c[0x0][0x398] ;  /* 0x00007300ff0477ac */ /* 0x000e220008000a00 */
[----:B------:R-:W-:Y:S01]  /*08a0*/  MOV R6, RZ ;  /* 0x000000ff00067202 */ /* 0x000fe20000000f00 */
[----:B------:R-:W1:Y:S01]  /*08b0*/  LDC.64 R4, c[0x0][0x380] ;  /* 0x0000e000ff047b82 */ /* 0x000e620000000a00 */
[----:B0-----:R-:W-:-:S04]  /*08c0*/  ISETP.NE.U32.AND P0, PT, RZ, UR4, PT ;  /* 0x00000004ff007c0c */ /* 0x001fc8000bf05070 */
[----:B------:R-:W-:-:S13]  /*08d0*/  ISETP.NE.AND.EX P0, PT, RZ, UR5, PT, P0 ;  /* 0x00000005ff007c0c */ /* 0x000fda000bf05300 */
[----:B------:R-:W0:Y:S02]  /*08e0*/  @P0 LDC.64 R2, c[0x0][0x398] ;  /* 0x0000e600ff020b82 */ /* 0x000e240000000a00 */
[----:B0-----:R-:W-:-:S05]  /*08f0*/  @P0 IMAD.WIDE R2, R18, 0x4, R2 ;  /* 0x0000000412020825 */ /* 0x001fca00078e0202 */
[----:B------:R-:W2:Y:S01]  /*0900*/  @P0 LDG.E R6, desc[UR6][R2.64] ;  /* 0x0000000602060981 */ /* 0x000ea2000c1e1900 */
[----:B------:R-:W-:-:S04]  /*0910*/  IMAD R7, R0, UR8, R19 ;  /* 0x0000000800077c24 */ /* 0x000fc8000f8e0213 */
[----:B------:R-:W-:-:S04]  /*0920*/  IMAD R7, R7, UR12, R18 ;  /* 0x0000000c07077c24 */ /* 0x000fc8000f8e0212 */
[----:B-1----:R-:W-:-:S04]  /*0930*/  IMAD.WIDE R4, R7, 0x4, R4 ;  /* 0x0000000407047825 */ /* 0x002fc800078e0204 */
[----:B--2---:R-:W-:-:S05]  /*0940*/  FADD R21, R6, R21 ;  /* 0x0000001506157221 */ /* 0x004fca0000000000 */
[----:B------:R-:W-:Y:S01]  /*0950*/  STG.E desc[UR6][R4.64], R21 ;  /* 0x0000001504007986 */ /* 0x000fe2000c101906 */
[----:B------:R-:W-:Y:S05]  /*0960*/  EXIT ;  /* 0x000000000000794d */ /* 0x000fea0003800000 */
.L_x_2:
[----:B------:R-:W-:-:S00]  /*0970*/  BRA `(.L_x_2) ;  /* 0xfffffffc00fc7947 */ /* 0x000fc0000383ffff */
[----:B------:R-:W-:-:S00]  /*0980*/  NOP ;  /* 0x0000000000007918 */ /* 0x000fc00000000000 */
[----:B------:R-:W-:-:S00]  /*0990*/  NOP ;  /* 0x0000000000007918 */ /* 0x000fc00000000000 */
[----:B------:R-:W-:-:S00]  /*09a0*/  NOP ;  /* 0x0000000000007918 */ /* 0x000fc00000000000 */
[----:B------:R-:W-:-:S00]  /*09b0*/  NOP ;  /* 0x0000000000007918 */ /* 0x000fc00000000000 */
[----:B------:R-:W-:-:S00]  /*09c0*/  NOP ;  /* 0x0000000000007918 */ /* 0x000fc00000000000 */
[----:B------:R-:W-:-:S00]  /*09d0*/  NOP ;  /* 0x0000000000007918 */ /* 0x000fc00000000000 */
[----:B------:R-:W-:-:S00]  /*09e0*/  NOP ;  /* 0x0000000000007918 */ /* 0x000fc00000000000 */
[----:B------:R-:W-:-:S00]  /*09f0*/  NOP ;  /* 0x0000000000007918 */ /* 0x000fc00000000000 */
.L_x_3:


//--------------------- .nv.shared._Z21matmul_forward_kernelPfPKfS1_S1_iiii --------------------------
	.section	.nv.shared._Z21matmul_forward_kernelPfPKfS1_S1_iiii,"aw",@nobits
	.sectionflags	@""
	.align	4
.nv.shared._Z21matmul_forward_kernelPfPKfS1_S1_iiii:
	.zero		9344


//--------------------- .nv.shared.reserved.0     --------------------------
	.section	.nv.shared.reserved.0,"aw",@nobits
	.weak		__nv_reservedSMEM_offset_0_alias
	.size		__nv_reservedSMEM_offset_0_alias, 0, 64
	.other		__nv_reservedSMEM_offset_0_alias,@"STO_CUDA_RESERVED_SHARED STV_DEFAULT"
__nv_reservedSMEM_offset_0_alias:
	.zero		0
	.zero		64


//--------------------- .nv.constant0._Z21matmul_forward_kernelPfPKfS1_S1_iiii --------------------------
	.section	.nv.constant0._Z21matmul_forward_kernelPfPKfS1_S1_iiii,"a",@progbits
	.sectionflags	@""
	.align	4
.nv.constant0._Z21matmul_forward_kernelPfPKfS1_S1_iiii:
	.zero		944


//--------------------- SYMBOLS --------------------------

	.type		.nv.reservedSmem.offset0,@object
	.size		.nv.reservedSmem.offset0,0x4
	.type		.nv.reservedSmem.cap,@object
	.size		.nv.reservedSmem.cap,0x4
